//
// Generated by NVIDIA NVVM Compiler
//
// Compiler Build ID: CL-36424714
// Cuda compilation tools, release 13.0, V13.0.88
// Based on NVVM 20.0.0
//

.version 9.0
.target sm_100
.address_size 64

	// .globl	convolutionKernel

.visible .entry convolutionKernel(
	.param .u64 .ptr .align 1 convolutionKernel_param_0,
	.param .u64 .ptr .align 1 convolutionKernel_param_1,
	.param .u64 .ptr .align 1 convolutionKernel_param_2,
	.param .u32 convolutionKernel_param_3,
	.param .u32 convolutionKernel_param_4,
	.param .u32 convolutionKernel_param_5,
	.param .u32 convolutionKernel_param_6
)
{
	.reg .pred 	%p<93>;
	.reg .b32 	%r<58>;
	.reg .b32 	%f<87>;
	.reg .b64 	%rd<109>;

	ld.param.u64 	%rd26, [convolutionKernel_param_0];
	ld.param.u64 	%rd27, [convolutionKernel_param_1];
	ld.param.u64 	%rd25, [convolutionKernel_param_2];
	ld.param.u32 	%r21, [convolutionKernel_param_3];
	ld.param.s32 	%rd4, [convolutionKernel_param_4];
	ld.param.u32 	%r19, [convolutionKernel_param_5];
	ld.param.u32 	%r20, [convolutionKernel_param_6];
	cvta.to.global.u64 	%rd1, %rd27;
	cvta.to.global.u64 	%rd2, %rd26;
	mov.u32 	%r22, %ctaid.x;
	mov.u32 	%r23, %ntid.x;
	mov.u32 	%r24, %tid.x;
	mad.lo.s32 	%r25, %r22, %r23, %r24;
	cvt.u64.u32 	%rd3, %r25;
	mov.u32 	%r26, %ctaid.y;
	mov.u32 	%r27, %ntid.y;
	mov.u32 	%r28, %tid.y;
	mad.lo.s32 	%r29, %r26, %r27, %r28;
	setp.ge.s64 	%p2, %rd3, %rd4;
	setp.ge.s32 	%p3, %r29, %r21;
	or.pred  	%p4, %p2, %p3;
	@%p4 bra 	$L__BB0_45;
	cvt.u64.u32 	%rd28, %r29;
	cvta.to.global.u64 	%rd29, %rd25;
	cvt.u64.u32 	%rd5, %r21;
	mad.lo.s64 	%rd30, %rd5, %rd3, %rd28;
	shl.b64 	%rd31, %rd30, 2;
	add.s64 	%rd6, %rd29, %rd31;
	mov.b32 	%r30, 0;
	st.global.u32 	[%rd6], %r30;
	shr.u32 	%r31, %r19, 31;
	add.s32 	%r32, %r19, %r31;
	shr.s32 	%r33, %r32, 1;
	cvt.s64.s32 	%rd32, %r33;
	add.s64 	%rd7, %rd32, %rd28;
	setp.lt.s32 	%p5, %r20, 1;
	@%p5 bra 	$L__BB0_45;
	setp.lt.s32 	%p6, %r19, 1;
	sub.s64 	%rd8, %rd7, %rd5;
	@%p6 bra 	$L__BB0_45;
	shr.u32 	%r35, %r20, 31;
	add.s32 	%r36, %r20, %r35;
	shr.s32 	%r37, %r36, 1;
	cvt.s64.s32 	%rd33, %r37;
	add.s64 	%rd9, %rd33, %rd3;
	and.b32  	%r2, %r19, 7;
	and.b32  	%r3, %r19, 3;
	and.b32  	%r4, %r19, 2147483640;
	neg.s32 	%r5, %r4;
	mov.b32 	%r52, 0;
	mov.f32 	%f69, 0f00000000;
$L__BB0_4:
	setp.lt.u32 	%p7, %r19, 8;
	cvt.u64.u32 	%rd34, %r52;
	setp.ge.s64 	%p8, %rd9, %rd34;
	sub.s64 	%rd36, %rd9, %rd34;
	setp.lt.s64 	%p9, %rd36, %rd4;
	and.pred  	%p1, %p8, %p9;
	mad.lo.s64 	%rd10, %rd36, %rd5, %rd7;
	mul.lo.s32 	%r7, %r52, %r19;
	mov.b32 	%r56, 0;
	@%p7 bra 	$L__BB0_23;
	shl.b64 	%rd39, %rd10, 2;
	add.s64 	%rd40, %rd2, %rd39;
	add.s64 	%rd107, %rd40, -12;
	mul.wide.u32 	%rd41, %r7, 4;
	add.s64 	%rd42, %rd1, %rd41;
	add.s64 	%rd106, %rd42, 16;
	mov.b64 	%rd108, 7;
	not.pred 	%p11, %p1;
	mov.u32 	%r53, %r7;
	mov.u32 	%r54, %r5;
$L__BB0_6:
	.pragma "nounroll";
	add.s64 	%rd43, %rd108, -7;
	setp.lt.s64 	%p10, %rd7, %rd43;
	or.pred  	%p12, %p11, %p10;
	setp.ge.s64 	%p13, %rd8, %rd43;
	or.pred  	%p14, %p12, %p13;
	@%p14 bra 	$L__BB0_8;
	ld.global.f32 	%f37, [%rd107+12];
	mul.wide.u32 	%rd46, %r53, 4;
	add.s64 	%rd47, %rd1, %rd46;
	ld.global.f32 	%f38, [%rd47];
	fma.rn.f32 	%f69, %f37, %f38, %f69;
	st.global.f32 	[%rd6], %f69;
$L__BB0_8:
	add.s64 	%rd48, %rd108, -6;
	setp.lt.s64 	%p15, %rd7, %rd48;
	or.pred  	%p17, %p11, %p15;
	setp.ge.s64 	%p18, %rd8, %rd48;
	or.pred  	%p19, %p17, %p18;
	@%p19 bra 	$L__BB0_10;
	ld.global.f32 	%f39, [%rd107+8];
	ld.global.f32 	%f40, [%rd106+-12];
	fma.rn.f32 	%f69, %f39, %f40, %f69;
	st.global.f32 	[%rd6], %f69;
$L__BB0_10:
	add.s64 	%rd51, %rd108, -5;
	setp.lt.s64 	%p20, %rd7, %rd51;
	or.pred  	%p22, %p11, %p20;
	setp.ge.s64 	%p23, %rd8, %rd51;
	or.pred  	%p24, %p22, %p23;
	@%p24 bra 	$L__BB0_12;
	ld.global.f32 	%f41, [%rd107+4];
	ld.global.f32 	%f42, [%rd106+-8];
	fma.rn.f32 	%f69, %f41, %f42, %f69;
	st.global.f32 	[%rd6], %f69;
$L__BB0_12:
	add.s64 	%rd54, %rd108, -4;
	setp.lt.s64 	%p25, %rd7, %rd54;
	or.pred  	%p27, %p11, %p25;
	setp.ge.s64 	%p28, %rd8, %rd54;
	or.pred  	%p29, %p27, %p28;
	@%p29 bra 	$L__BB0_14;
	ld.global.f32 	%f43, [%rd107];
	ld.global.f32 	%f44, [%rd106+-4];
	fma.rn.f32 	%f69, %f43, %f44, %f69;
	st.global.f32 	[%rd6], %f69;
$L__BB0_14:
	add.s64 	%rd57, %rd108, -3;
	setp.lt.s64 	%p30, %rd7, %rd57;
	or.pred  	%p32, %p11, %p30;
	setp.ge.s64 	%p33, %rd8, %rd57;
	or.pred  	%p34, %p32, %p33;
	@%p34 bra 	$L__BB0_16;
	ld.global.f32 	%f45, [%rd107+-4];
	ld.global.f32 	%f46, [%rd106];
	fma.rn.f32 	%f69, %f45, %f46, %f69;
	st.global.f32 	[%rd6], %f69;
$L__BB0_16:
	add.s64 	%rd60, %rd108, -2;
	setp.lt.s64 	%p35, %rd7, %rd60;
	or.pred  	%p37, %p11, %p35;
	setp.ge.s64 	%p38, %rd8, %rd60;
	or.pred  	%p39, %p37, %p38;
	@%p39 bra 	$L__BB0_18;
	ld.global.f32 	%f47, [%rd107+-8];
	ld.global.f32 	%f48, [%rd106+4];
	fma.rn.f32 	%f69, %f47, %f48, %f69;
	st.global.f32 	[%rd6], %f69;
$L__BB0_18:
	add.s64 	%rd63, %rd108, -1;
	setp.lt.s64 	%p40, %rd7, %rd63;
	or.pred  	%p42, %p11, %p40;
	setp.ge.s64 	%p43, %rd8, %rd63;
	or.pred  	%p44, %p42, %p43;
	@%p44 bra 	$L__BB0_20;
	ld.global.f32 	%f49, [%rd107+-12];
	ld.global.f32 	%f50, [%rd106+8];
	fma.rn.f32 	%f69, %f49, %f50, %f69;
	st.global.f32 	[%rd6], %f69;
$L__BB0_20:
	setp.lt.s64 	%p45, %rd7, %rd108;
	or.pred  	%p47, %p11, %p45;
	setp.ge.s64 	%p48, %rd8, %rd108;
	or.pred  	%p49, %p47, %p48;
	@%p49 bra 	$L__BB0_22;
	ld.global.f32 	%f51, [%rd107+-16];
	ld.global.f32 	%f52, [%rd106+12];
	fma.rn.f32 	%f69, %f51, %f52, %f69;
	st.global.f32 	[%rd6], %f69;
$L__BB0_22:
	add.s32 	%r54, %r54, 8;
	add.s64 	%rd108, %rd108, 8;
	add.s32 	%r53, %r53, 8;
	add.s64 	%rd107, %rd107, -32;
	add.s64 	%rd106, %rd106, 32;
	setp.ne.s32 	%p50, %r54, 0;
	mov.u32 	%r56, %r4;
	@%p50 bra 	$L__BB0_6;
$L__BB0_23:
	setp.eq.s32 	%p51, %r2, 0;
	@%p51 bra 	$L__BB0_44;
	add.s32 	%r39, %r2, -1;
	setp.lt.u32 	%p52, %r39, 3;
	@%p52 bra 	$L__BB0_34;
	cvt.u64.u32 	%rd19, %r56;
	setp.lt.s64 	%p53, %rd7, %rd19;
	not.pred 	%p54, %p1;
	or.pred  	%p55, %p54, %p53;
	setp.ge.s64 	%p56, %rd8, %rd19;
	sub.s64 	%rd70, %rd10, %rd19;
	shl.b64 	%rd71, %rd70, 2;
	add.s64 	%rd20, %rd2, %rd71;
	or.pred  	%p57, %p55, %p56;
	@%p57 bra 	$L__BB0_27;
	ld.global.f32 	%f53, [%rd20];
	add.s32 	%r41, %r56, %r7;
	mul.wide.u32 	%rd72, %r41, 4;
	add.s64 	%rd73, %rd1, %rd72;
	ld.global.f32 	%f54, [%rd73];
	fma.rn.f32 	%f69, %f53, %f54, %f69;
	st.global.f32 	[%rd6], %f69;
$L__BB0_27:
	add.s32 	%r43, %r56, 1;
	cvt.u64.u32 	%rd74, %r43;
	setp.lt.s64 	%p58, %rd7, %rd74;
	or.pred  	%p60, %p54, %p58;
	setp.ge.s64 	%p61, %rd8, %rd74;
	cvt.u64.u32 	%rd77, %r7;
	add.s64 	%rd78, %rd19, %rd77;
	shl.b64 	%rd79, %rd78, 2;
	add.s64 	%rd21, %rd1, %rd79;
	or.pred  	%p62, %p60, %p61;
	@%p62 bra 	$L__BB0_29;
	ld.global.f32 	%f55, [%rd20+-4];
	ld.global.f32 	%f56, [%rd21+4];
	fma.rn.f32 	%f69, %f55, %f56, %f69;
	st.global.f32 	[%rd6], %f69;
$L__BB0_29:
	add.s32 	%r45, %r56, 2;
	cvt.u64.u32 	%rd80, %r45;
	setp.lt.s64 	%p63, %rd7, %rd80;
	or.pred  	%p65, %p54, %p63;
	setp.ge.s64 	%p66, %rd8, %rd80;
	or.pred  	%p67, %p65, %p66;
	@%p67 bra 	$L__BB0_31;
	ld.global.f32 	%f57, [%rd20+-8];
	ld.global.f32 	%f58, [%rd21+8];
	fma.rn.f32 	%f69, %f57, %f58, %f69;
	st.global.f32 	[%rd6], %f69;
$L__BB0_31:
	add.s32 	%r47, %r56, 3;
	cvt.u64.u32 	%rd83, %r47;
	setp.lt.s64 	%p68, %rd7, %rd83;
	or.pred  	%p70, %p54, %p68;
	setp.ge.s64 	%p71, %rd8, %rd83;
	or.pred  	%p72, %p70, %p71;
	@%p72 bra 	$L__BB0_33;
	ld.global.f32 	%f59, [%rd20+-12];
	ld.global.f32 	%f60, [%rd21+12];
	fma.rn.f32 	%f69, %f59, %f60, %f69;
	st.global.f32 	[%rd6], %f69;
$L__BB0_33:
	add.s32 	%r56, %r56, 4;
$L__BB0_34:
	setp.eq.s32 	%p73, %r3, 0;
	@%p73 bra 	$L__BB0_44;
	setp.eq.s32 	%p74, %r3, 1;
	@%p74 bra 	$L__BB0_41;
	cvt.u64.u32 	%rd22, %r56;
	setp.lt.s64 	%p75, %rd7, %rd22;
	not.pred 	%p76, %p1;
	or.pred  	%p77, %p76, %p75;
	setp.ge.s64 	%p78, %rd8, %rd22;
	sub.s64 	%rd88, %rd10, %rd22;
	shl.b64 	%rd89, %rd88, 2;
	add.s64 	%rd23, %rd2, %rd89;
	or.pred  	%p79, %p77, %p78;
	@%p79 bra 	$L__BB0_38;
	ld.global.f32 	%f61, [%rd23];
	add.s32 	%r48, %r56, %r7;
	mul.wide.u32 	%rd90, %r48, 4;
	add.s64 	%rd91, %rd1, %rd90;
	ld.global.f32 	%f62, [%rd91];
	fma.rn.f32 	%f69, %f61, %f62, %f69;
	st.global.f32 	[%rd6], %f69;
$L__BB0_38:
	add.s32 	%r49, %r56, 1;
	cvt.u64.u32 	%rd92, %r49;
	setp.lt.s64 	%p80, %rd7, %rd92;
	or.pred  	%p82, %p76, %p80;
	setp.ge.s64 	%p83, %rd8, %rd92;
	or.pred  	%p84, %p82, %p83;
	@%p84 bra 	$L__BB0_40;
	ld.global.f32 	%f63, [%rd23+-4];
	cvt.u64.u32 	%rd95, %r7;
	add.s64 	%rd96, %rd22, %rd95;
	shl.b64 	%rd97, %rd96, 2;
	add.s64 	%rd98, %rd1, %rd97;
	ld.global.f32 	%f64, [%rd98+4];
	fma.rn.f32 	%f69, %f63, %f64, %f69;
	st.global.f32 	[%rd6], %f69;
$L__BB0_40:
	add.s32 	%r56, %r56, 2;
$L__BB0_41:
	and.b32  	%r50, %r19, 1;
	setp.eq.b32 	%p85, %r50, 1;
	not.pred 	%p86, %p85;
	@%p86 bra 	$L__BB0_44;
	cvt.u64.u32 	%rd24, %r56;
	setp.lt.s64 	%p87, %rd7, %rd24;
	not.pred 	%p88, %p1;
	or.pred  	%p89, %p88, %p87;
	setp.ge.s64 	%p90, %rd8, %rd24;
	or.pred  	%p91, %p89, %p90;
	@%p91 bra 	$L__BB0_44;
	sub.s64 	%rd101, %rd10, %rd24;
	shl.b64 	%rd102, %rd101, 2;
	add.s64 	%rd103, %rd2, %rd102;
	ld.global.f32 	%f65, [%rd103];
	add.s32 	%r51, %r56, %r7;
	mul.wide.u32 	%rd104, %r51, 4;
	add.s64 	%rd105, %rd1, %rd104;
	ld.global.f32 	%f66, [%rd105];
	fma.rn.f32 	%f69, %f65, %f66, %f69;
	st.global.f32 	[%rd6], %f69;
$L__BB0_44:
	add.s32 	%r52, %r52, 1;
	setp.ne.s32 	%p92, %r52, %r20;
	@%p92 bra 	$L__BB0_4;
$L__BB0_45:
	ret;

}


// ===== COMPILED SASS (sm_100) =====

	.target	sm_100

	.elftype	@"ET_EXEC"


//--------------------- .note.nv.tkinfo           --------------------------
	.section	.note.nv.tkinfo,"",@"SHT_NOTE"
	.sectionflags	@"SHF_NOTE_NV_TKINFO"
	.tkinfo
        /*0018*/ 	.word	0x00000002
        /*0030*/ 	.string	""
        /*0030*/ 	.string	"ptxas"
        /*0030*/ 	.string	"Cuda compilation tools, release 13.0, V13.0.88"
        /*0030*/ 	.string	"Build cuda_13.0.r13.0/compiler.36424714_0"
        /*0030*/ 	.string	"-arch sm_100 -m 64 "



//--------------------- .note.nv.cuinfo           --------------------------
	.section	.note.nv.cuinfo,"",@"SHT_NOTE"
	.sectionflags	@"SHF_NOTE_NV_CUINFO"
        /*0018*/ 	.short	0x0002
        /*001a*/ 	.short	0x0064
        /*001c*/ 	.short	0x0082
	.zero		2


//--------------------- .nv.info                  --------------------------
	.section	.nv.info,"",@"SHT_CUDA_INFO"
	.align	4


	//----- nvinfo : EIATTR_REGCOUNT
	.align		4
        /*0000*/ 	.byte	0x04, 0x2f
        /*0002*/ 	.short	(.L_1 - .L_0)
	.align		4
.L_0:
        /*0004*/ 	.word	index@(convolutionKernel)
        /*0008*/ 	.word	0x0000001e


	//----- nvinfo : EIATTR_FRAME_SIZE
	.align		4
.L_1:
        /*000c*/ 	.byte	0x04, 0x11
        /*000e*/ 	.short	(.L_3 - .L_2)
	.align		4
.L_2:
        /*0010*/ 	.word	index@(convolutionKernel)
        /*0014*/ 	.word	0x00000000


	//----- nvinfo : EIATTR_MIN_STACK_SIZE
	.align		4
.L_3:
        /*0018*/ 	.byte	0x04, 0x12
        /*001a*/ 	.short	(.L_5 - .L_4)
	.align		4
.L_4:
        /*001c*/ 	.word	index@(convolutionKernel)
        /*0020*/ 	.word	0x00000000
.L_5:


//--------------------- .nv.compat                --------------------------
	.section	.nv.compat,"",@"SHT_CUDA_COMPAT_INFO"
	.align	4
        /*0000*/ 	.byte	0x02, 0x09, 0x00, 0x00, 0x02, 0x02, 0x01, 0x00, 0x02, 0x05, 0x05, 0x00, 0x03, 0x07, 0x01, 0x01
        /*0010*/ 	.byte	0x02, 0x03, 0x00, 0x00, 0x02, 0x06, 0x01, 0x00, 0x04, 0x0b, 0x08, 0x00, 0x09, 0x00, 0x00, 0x00
        /*0020*/ 	.byte	0x00, 0x00, 0x00, 0x00


//--------------------- .nv.info.convolutionKernel --------------------------
	.section	.nv.info.convolutionKernel,"",@"SHT_CUDA_INFO"
	.sectionflags	@""
	.align	4


	//----- nvinfo : EIATTR_CUDA_API_VERSION
	.align		4
        /*0000*/ 	.byte	0x04, 0x37
        /*0002*/ 	.short	(.L_7 - .L_6)
.L_6:
        /*0004*/ 	.word	0x00000082


	//----- nvinfo : EIATTR_KPARAM_INFO
	.align		4
.L_7:
        /*0008*/ 	.byte	0x04, 0x17
        /*000a*/ 	.short	(.L_9 - .L_8)
.L_8:
        /*000c*/ 	.word	0x00000000
        /*0010*/ 	.short	0x0006
        /*0012*/ 	.short	0x0024
        /*0014*/ 	.byte	0x00, 0xf0, 0x11, 0x00


	//----- nvinfo : EIATTR_KPARAM_INFO
	.align		4
.L_9:
        /*0018*/ 	.byte	0x04, 0x17
        /*001a*/ 	.short	(.L_11 - .L_10)
.L_10:
        /*001c*/ 	.word	0x00000000
        /*0020*/ 	.short	0x0005
        /*0022*/ 	.short	0x0020
        /*0024*/ 	.byte	0x00, 0xf0, 0x11, 0x00


	//----- nvinfo : EIATTR_KPARAM_INFO
	.align		4
.L_11:
        /*0028*/ 	.byte	0x04, 0x17
        /*002a*/ 	.short	(.L_13 - .L_12)
.L_12:
        /*002c*/ 	.word	0x00000000
        /*0030*/ 	.short	0x0004
        /*0032*/ 	.short	0x001c
        /*0034*/ 	.byte	0x00, 0xf0, 0x11, 0x00


	//----- nvinfo : EIATTR_KPARAM_INFO
	.align		4
.L_13:
        /*0038*/ 	.byte	0x04, 0x17
        /*003a*/ 	.short	(.L_15 - .L_14)
.L_14:
        /*003c*/ 	.word	0x00000000
        /*0040*/ 	.short	0x0003
        /*0042*/ 	.short	0x0018
        /*0044*/ 	.byte	0x00, 0xf0, 0x11, 0x00


	//----- nvinfo : EIATTR_KPARAM_INFO
	.align		4
.L_15:
        /*0048*/ 	.byte	0x04, 0x17
        /*004a*/ 	.short	(.L_17 - .L_16)
.L_16:
        /*004c*/ 	.word	0x00000000
        /*0050*/ 	.short	0x0002
        /*0052*/ 	.short	0x0010
        /*0054*/ 	.byte	0x00, 0xf5, 0x21, 0x00


	//----- nvinfo : EIATTR_KPARAM_INFO
	.align		4
.L_17:
        /*0058*/ 	.byte	0x04, 0x17
        /*005a*/ 	.short	(.L_19 - .L_18)
.L_18:
        /*005c*/ 	.word	0x00000000
        /*0060*/ 	.short	0x0001
        /*0062*/ 	.short	0x0008
        /*0064*/ 	.byte	0x00, 0xf5, 0x21, 0x00


	//----- nvinfo : EIATTR_KPARAM_INFO
	.align		4
.L_19:
        /*0068*/ 	.byte	0x04, 0x17
        /*006a*/ 	.short	(.L_21 - .L_20)
.L_20:
        /*006c*/ 	.word	0x00000000
        /*0070*/ 	.short	0x0000
        /*0072*/ 	.short	0x0000
        /*0074*/ 	.byte	0x00, 0xf5, 0x21, 0x00


	//----- nvinfo : EIATTR_SPARSE_MMA_MASK
	.align		4
.L_21:
        /*0078*/ 	.byte	0x03, 0x50
        /*007a*/ 	.short	0x0000


	//----- nvinfo : EIATTR_MAXREG_COUNT
	.align		4
        /*007c*/ 	.byte	0x03, 0x1b
        /*007e*/ 	.short	0x00ff


	//----- nvinfo : EIATTR_MERCURY_ISA_VERSION
	.align		4
        /*0080*/ 	.byte	0x03, 0x5f
        /*0082*/ 	.short	0x0101


	//----- nvinfo : EIATTR_VRC_CTA_INIT_COUNT
	.align		4
        /*0084*/ 	.byte	0x02, 0x4a
	.zero		1
	.zero		1


	//----- nvinfo : EIATTR_EXIT_INSTR_OFFSETS
	.align		4
        /*0088*/ 	.byte	0x04, 0x1c
        /*008a*/ 	.short	(.L_23 - .L_22)


	//   ....[0]....
.L_22:
        /*008c*/ 	.word	0x000000e0


	//   ....[1]....
        /*0090*/ 	.word	0x000001a0


	//   ....[2]....
        /*0094*/ 	.word	0x000001e0


	//   ....[3]....
        /*0098*/ 	.word	0x000011d0


	//----- nvinfo : EIATTR_CRS_STACK_SIZE
	.align		4
.L_23:
        /*009c*/ 	.byte	0x04, 0x1e
        /*009e*/ 	.short	(.L_25 - .L_24)
.L_24:
        /*00a0*/ 	.word	0x00000000


	//----- nvinfo : EIATTR_CBANK_PARAM_SIZE
	.align		4
.L_25:
        /*00a4*/ 	.byte	0x03, 0x19
        /*00a6*/ 	.short	0x0028


	//----- nvinfo : EIATTR_PARAM_CBANK
	.align		4
        /*00a8*/ 	.byte	0x04, 0x0a
        /*00aa*/ 	.short	(.L_27 - .L_26)
	.align		4
.L_26:
        /*00ac*/ 	.word	index@(.nv.constant0.convolutionKernel)
        /*00b0*/ 	.short	0x0380
        /*00b2*/ 	.short	0x0028


	//----- nvinfo : EIATTR_SW_WAR
	.align		4
.L_27:
        /*00b4*/ 	.byte	0x04, 0x36
        /*00b6*/ 	.short	(.L_29 - .L_28)
.L_28:
        /*00b8*/ 	.word	0x00000008
.L_29:


//--------------------- .nv.callgraph             --------------------------
	.section	.nv.callgraph,"",@"SHT_CUDA_CALLGRAPH"
	.align	4
	.sectionentsize	8
	.align		4
        /*0000*/ 	.word	0x00000000
	.align		4
        /*0004*/ 	.word	0xffffffff
	.align		4
        /*0008*/ 	.word	0x00000000
	.align		4
        /*000c*/ 	.word	0xfffffffe
	.align		4
        /*0010*/ 	.word	0x00000000
	.align		4
        /*0014*/ 	.word	0xfffffffd
	.align		4
        /*0018*/ 	.word	0x00000000
	.align		4
        /*001c*/ 	.word	0xfffffffc


//--------------------- .text.convolutionKernel   --------------------------
	.section	.text.convolutionKernel,"ax",@progbits
	.align	128
        .global         convolutionKernel
        .type           convolutionKernel,@function
        .size           convolutionKernel,(.L_x_10 - convolutionKernel)
        .other          convolutionKernel,@"STO_CUDA_ENTRY STV_DEFAULT"
convolutionKernel:
.text.convolutionKernel:
[----:B------:R-:W-:Y:S01]  /*0000*/  LDC R1, c[0x0][0x37c] ;  /* 0x0000df00ff017b82 */ /* 0x000fe20000000800 */
[----:B------:R-:W0:Y:S07]  /*0010*/  S2R R0, SR_TID.X ;  /* 0x0000000000007919 */ /* 0x000e2e0000002100 */
[----:B------:R-:W0:Y:S01]  /*0020*/  LDC R5, c[0x0][0x360] ;  /* 0x0000d800ff057b82 */ /* 0x000e220000000800 */
[----:B------:R-:W1:Y:S01]  /*0030*/  LDCU.64 UR6, c[0x0][0x398] ;  /* 0x00007300ff0677ac */ /* 0x000e620008000a00 */
[----:B------:R-:W2:Y:S06]  /*0040*/  S2R R13, SR_TID.Y ;  /* 0x00000000000d7919 */ /* 0x000eac0000002200 */
[----:B------:R-:W0:Y:S08]  /*0050*/  S2UR UR4, SR_CTAID.X ;  /* 0x00000000000479c3 */ /* 0x000e300000002500 */
[----:B------:R-:W2:Y:S01]  /*0060*/  S2UR UR5, SR_CTAID.Y ;  /* 0x00000000000579c3 */ /* 0x000ea20000002600 */
[----:B-1----:R-:W-:-:S07]  /*0070*/  USHF.R.S32.HI UR10, URZ, 0x1f, UR7 ;  /* 0x0000001fff0a7899 */ /* 0x002fce0008011407 */
[----:B------:R-:W2:Y:S01]  /*0080*/  LDC R12, c[0x0][0x364] ;  /* 0x0000d900ff0c7b82 */ /* 0x000ea20000000800 */
[----:B0-----:R-:W-:-:S05]  /*0090*/  IMAD R5, R5, UR4, R0 ;  /* 0x0000000405057c24 */ /* 0x001fca000f8e0200 */
[----:B------:R-:W-:Y:S01]  /*00a0*/  ISETP.GE.U32.AND P1, PT, R5, UR7, PT ;  /* 0x0000000705007c0c */ /* 0x000fe2000bf26070 */
[----:B--2---:R-:W-:-:S05]  /*00b0*/  IMAD R12, R12, UR5, R13 ;  /* 0x000000050c0c7c24 */ /* 0x004fca000f8e020d */
[----:B------:R-:W-:-:S04]  /*00c0*/  ISETP.GE.AND P0, PT, R12, UR6, PT ;  /* 0x000000060c007c0c */ /* 0x000fc8000bf06270 */
[----:B------:R-:W-:-:S13]  /*00d0*/  ISETP.GE.OR.EX P0, PT, RZ, UR10, P0, P1 ;  /* 0x0000000aff007c0c */ /* 0x000fda0008706710 */
[----:B------:R-:W-:Y:S05]  /*00e0*/  @P0 EXIT ;  /* 0x000000000000094d */ /* 0x000fea0003800000 */
[----:B------:R-:W0:Y:S01]  /*00f0*/  LDC.64 R6, c[0x0][0x3a0] ;  /* 0x0000e800ff067b82 */ /* 0x000e220000000a00 */
[----:B------:R-:W1:Y:S01]  /*0100*/  LDCU.64 UR12, c[0x0][0x390] ;  /* 0x00007200ff0c77ac */ /* 0x000e620008000a00 */
[----:B------:R-:W-:Y:S01]  /*0110*/  IMAD.MOV.U32 R13, RZ, RZ, RZ ;  /* 0x000000ffff0d7224 */ /* 0x000fe200078e00ff */
[----:B------:R-:W2:Y:S01]  /*0120*/  LDCU.64 UR8, c[0x0][0x358] ;  /* 0x00006b00ff0877ac */ /* 0x000ea20008000a00 */
[----:B------:R-:W-:Y:S01]  /*0130*/  IMAD.WIDE.U32 R2, R5, UR6, R12 ;  /* 0x0000000605027c25 */ /* 0x000fe2000f8e000c */
[----:B------:R-:W-:-:S03]  /*0140*/  UMOV UR4, URZ ;  /* 0x000000ff00047c82 */ /* 0x000fc60008000000 */
[----:B------:R-:W-:Y:S01]  /*0150*/  VIADD R3, R3, UR4 ;  /* 0x0000000403037c36 */ /* 0x000fe20008000000 */
[----:B-1----:R-:W-:-:S04]  /*0160*/  LEA R10, P1, R2, UR12, 0x2 ;  /* 0x0000000c020a7c11 */ /* 0x002fc8000f8210ff */
[----:B------:R-:W-:Y:S02]  /*0170*/  LEA.HI.X R11, R2, UR13, R3, 0x2, P1 ;  /* 0x0000000d020b7c11 */ /* 0x000fe400088f1403 */
[----:B0-----:R-:W-:-:S03]  /*0180*/  ISETP.GE.AND P0, PT, R7, 0x1, PT ;  /* 0x000000010700780c */ /* 0x001fc60003f06270 */
[----:B--2---:R0:W-:Y:S10]  /*0190*/  STG.E desc[UR8][R10.64], RZ ;  /* 0x000000ff0a007986 */ /* 0x0041f4000c101908 */
[----:B0-----:R-:W-:Y:S05]  /*01a0*/  @!P0 EXIT ;  /* 0x000000000000894d */ /* 0x001fea0003800000 */
[C---:B------:R-:W-:Y:S02]  /*01b0*/  ISETP.GE.AND P0, PT, R6.reuse, 0x1, PT ;  /* 0x000000010600780c */ /* 0x040fe40003f06270 */
[----:B------:R-:W-:-:S04]  /*01c0*/  LEA.HI R0, R6, R6, RZ, 0x1 ;  /* 0x0000000606007211 */ /* 0x000fc800078f08ff */
[----:B------:R-:W-:-:S07]  /*01d0*/  SHF.R.S32.HI R3, RZ, 0x1, R0 ;  /* 0x00000001ff037819 */ /* 0x000fce0000011400 */
[----:B------:R-:W-:Y:S05]  /*01e0*/  @!P0 EXIT ;  /* 0x000000000000894d */ /* 0x000fea0003800000 */
[----:B------:R-:W-:Y:S01]  /*01f0*/  LEA.HI R7, R7, R7, RZ, 0x1 ;  /* 0x0000000707077211 */ /* 0x000fe200078f08ff */
[----:B------:R-:W-:Y:S01]  /*0200*/  UMOV UR4, URZ ;  /* 0x000000ff00047c82 */ /* 0x000fe20008000000 */
[----:B------:R-:W-:Y:S02]  /*0210*/  IADD3 R12, P0, PT, R12, R3, RZ ;  /* 0x000000030c0c7210 */ /* 0x000fe40007f1e0ff */
[----:B------:R-:W-:Y:S02]  /*0220*/  SHF.R.S32.HI R8, RZ, 0x1, R7 ;  /* 0x00000001ff087819 */ /* 0x000fe40000011407 */
[----:B------:R-:W-:Y:S02]  /*0230*/  LEA.HI.X.SX32 R13, R3, RZ, 0x1, P0 ;  /* 0x000000ff030d7211 */ /* 0x000fe400000f0eff */
[----:B------:R-:W-:Y:S02]  /*0240*/  IADD3 R0, P0, PT, R12, -UR6, RZ ;  /* 0x800000060c007c10 */ /* 0x000fe4000ff1e0ff */
[----:B------:R-:W-:-:S02]  /*0250*/  IADD3 R2, P1, PT, R5, R8, RZ ;  /* 0x0000000805027210 */ /* 0x000fc40007f3e0ff */
[C---:B------:R-:W-:Y:S02]  /*0260*/  LOP3.LUT R3, R6.reuse, 0x7, RZ, 0xc0, !PT ;  /* 0x0000000706037812 */ /* 0x040fe400078ec0ff */
[C---:B------:R-:W-:Y:S02]  /*0270*/  LOP3.LUT R4, R6.reuse, 0x3, RZ, 0xc0, !PT ;  /* 0x0000000306047812 */ /* 0x040fe400078ec0ff */
[----:B------:R-:W-:Y:S01]  /*0280*/  LOP3.LUT R5, R6, 0x7ffffff8, RZ, 0xc0, !PT ;  /* 0x7ffffff806057812 */ /* 0x000fe200078ec0ff */
[----:B------:R-:W-:Y:S01]  /*0290*/  IMAD.MOV.U32 R6, RZ, RZ, RZ ;  /* 0x000000ffff067224 */ /* 0x000fe200078e00ff */
[----:B------:R-:W-:Y:S02]  /*02a0*/  IADD3.X R7, PT, PT, R13, -0x1, RZ, P0, !PT ;  /* 0xffffffff0d077810 */ /* 0x000fe400007fe4ff */
[----:B------:R-:W-:-:S07]  /*02b0*/  LEA.HI.X.SX32 R8, R8, RZ, 0x1, P1 ;  /* 0x000000ff08087211 */ /* 0x000fce00008f0eff */
.L_x_8:
[----:B0-----:R-:W0:Y:S01]  /*02c0*/  LDCU.64 UR6, c[0x0][0x3a0] ;  /* 0x00007400ff0677ac */ /* 0x001e220008000a00 */
[----:B------:R-:W-:Y:S01]  /*02d0*/  IADD3 R15, P1, PT, R2, -UR4, RZ ;  /* 0x80000004020f7c10 */ /* 0x000fe2000ff3e0ff */
[----:B------:R-:W-:Y:S01]  /*02e0*/  IMAD.MOV.U32 R21, RZ, RZ, RZ ;  /* 0x000000ffff157224 */ /* 0x000fe200078e00ff */
[----:B-1----:R-:W1:Y:S02]  /*02f0*/  LDCU.64 UR12, c[0x0][0x398] ;  /* 0x00007300ff0c77ac */ /* 0x002e640008000a00 */
[----:B------:R-:W-:Y:S02]  /*0300*/  IADD3.X R9, PT, PT, R8, -0x1, RZ, P1, !PT ;  /* 0xffffffff08097810 */ /* 0x000fe40000ffe4ff */
[----:B------:R-:W-:Y:S01]  /*0310*/  ISETP.GE.U32.AND P1, PT, R2, UR4, PT ;  /* 0x0000000402007c0c */ /* 0x000fe2000bf26070 */
[----:B0-----:R-:W-:Y:S02]  /*0320*/  UISETP.GE.U32.AND UP1, UPT, UR6, 0x8, UPT ;  /* 0x000000080600788c */ /* 0x001fe4000bf26070 */
[----:B------:R-:W-:Y:S01]  /*0330*/  UIMAD UR14, UR4, UR6, URZ ;  /* 0x00000006040e72a4 */ /* 0x000fe2000f8e02ff */
[C---:B-1----:R-:W-:Y:S01]  /*0340*/  ISETP.GE.U32.AND P0, PT, R15.reuse, UR13, PT ;  /* 0x0000000d0f007c0c */ /* 0x042fe2000bf06070 */
[----:B------:R-:W-:Y:S01]  /*0350*/  IMAD.WIDE.U32 R14, R15, UR12, R12 ;  /* 0x0000000c0f0e7c25 */ /* 0x000fe2000f8e000c */
[----:B------:R-:W-:-:S02]  /*0360*/  UIADD3 UR4, UPT, UPT, UR4, 0x1, URZ ;  /* 0x0000000104047890 */ /* 0x000fc4000fffe0ff */
[C---:B------:R-:W-:Y:S01]  /*0370*/  ISETP.GE.AND.EX P0, PT, R9.reuse, UR10, PT, P0 ;  /* 0x0000000a09007c0c */ /* 0x040fe2000bf06300 */
[----:B------:R-:W-:Y:S01]  /*0380*/  IMAD R9, R9, UR12, RZ ;  /* 0x0000000c09097c24 */ /* 0x000fe2000f8e02ff */
[----:B------:R-:W-:Y:S02]  /*0390*/  UISETP.NE.AND UP0, UPT, UR4, UR7, UPT ;  /* 0x000000070400728c */ /* 0x000fe4000bf05270 */
[----:B------:R-:W-:Y:S01]  /*03a0*/  ISETP.GE.AND.EX P0, PT, R8, RZ, !P0, P1 ;  /* 0x000000ff0800720c */ /* 0x000fe20004706310 */
[----:B------:R-:W-:Y:S01]  /*03b0*/  IMAD.IADD R9, R15, 0x1, R9 ;  /* 0x000000010f097824 */ /* 0x000fe200078e0209 */
[----:B--23--:R-:W-:Y:S11]  /*03c0*/  BRA.U !UP1, `(.L_x_0) ;  /* 0x0000000509b07547 */ /* 0x00cff6000b800000 */
[----:B------:R-:W0:Y:S01]  /*03d0*/  LDCU.64 UR6, c[0x0][0x388] ;  /* 0x00007100ff0677ac */ /* 0x000e220008000a00 */
[----:B------:R-:W-:Y:S02]  /*03e0*/  IMAD.MOV R20, RZ, RZ, -R5 ;  /* 0x000000ffff147224 */ /* 0x000fe400078e0a05 */
[----:B------:R-:W-:Y:S01]  /*03f0*/  IMAD.U32 R21, RZ, RZ, UR14 ;  /* 0x0000000eff157e24 */ /* 0x000fe2000f8e00ff */
[----:B------:R-:W1:Y:S01]  /*0400*/  LDCU.64 UR12, c[0x0][0x380] ;  /* 0x00007000ff0c77ac */ /* 0x000e620008000a00 */
[----:B------:R-:W-:Y:S01]  /*0410*/  UMOV UR11, 0x7 ;  /* 0x00000007000b7882 */ /* 0x000fe20000000000 */
[----:B0-----:R-:W-:-:S04]  /*0420*/  UIMAD.WIDE.U32 UR6, UR14, 0x4, UR6 ;  /* 0x000000040e0678a5 */ /* 0x001fc8000f8e0006 */
[----:B------:R-:W-:Y:S01]  /*0430*/  UIADD3 UR5, UP1, UPT, UR6, 0x10, URZ ;  /* 0x0000001006057890 */ /* 0x000fe2000ff3e0ff */
[----:B-1----:R-:W-:-:S03]  /*0440*/  LEA R16, P1, R14, UR12, 0x2 ;  /* 0x0000000c0e107c11 */ /* 0x002fc6000f8210ff */
[----:B------:R-:W-:Y:S01]  /*0450*/  UIADD3.X UR6, UPT, UPT, URZ, UR7, URZ, UP1, !UPT ;  /* 0x00000007ff067290 */ /* 0x000fe20008ffe4ff */
[----:B------:R-:W-:Y:S01]  /*0460*/  LEA.HI.X R17, R14, UR13, R9, 0x2, P1 ;  /* 0x0000000d0e117c11 */ /* 0x000fe200088f1409 */
[----:B------:R-:W-:Y:S01]  /*0470*/  IMAD.U32 R22, RZ, RZ, UR5 ;  /* 0x00000005ff167e24 */ /* 0x000fe2000f8e00ff */
[----:B------:R-:W-:Y:S01]  /*0480*/  IADD3 R16, P1, PT, R16, -0xc, RZ ;  /* 0xfffffff410107810 */ /* 0x000fe20007f3e0ff */
[----:B------:R-:W-:Y:S02]  /*0490*/  UMOV UR5, URZ ;  /* 0x000000ff00057c82 */ /* 0x000fe40008000000 */
[----:B------:R-:W-:Y:S01]  /*04a0*/  IMAD.U32 R25, RZ, RZ, UR6 ;  /* 0x00000006ff197e24 */ /* 0x000fe2000f8e00ff */
[----:B------:R-:W-:-:S09]  /*04b0*/  IADD3.X R17, PT, PT, R17, -0x1, RZ, P1, !PT ;  /* 0xffffffff11117810 */ /* 0x000fd20000ffe4ff */
.L_x_1:
[----:B------:R-:W-:-:S04]  /*04c0*/  UIADD3 UR6, UP1, UPT, UR11, -0x7, URZ ;  /* 0xfffffff90b067890 */ /* 0x000fc8000ff3e0ff */
[----:B------:R-:W-:Y:S02]  /*04d0*/  UIADD3.X UR7, UPT, UPT, UR5, -0x1, URZ, UP1, !UPT ;  /* 0xffffffff05077890 */ /* 0x000fe40008ffe4ff */
[----:B------:R-:W-:Y:S02]  /*04e0*/  ISETP.LT.U32.AND P1, PT, R12, UR6, PT ;  /* 0x000000060c007c0c */ /* 0x000fe4000bf21070 */
[----:B------:R-:W-:Y:S02]  /*04f0*/  ISETP.GE.U32.AND P2, PT, R0, UR6, PT ;  /* 0x0000000600007c0c */ /* 0x000fe4000bf46070 */
[----:B------:R-:W-:-:S04]  /*0500*/  ISETP.LT.OR.EX P1, PT, R13, UR7, !P0, P1 ;  /* 0x000000070d007c0c */ /* 0x000fc8000c721710 */
[----:B------:R-:W-:-:S13]  /*0510*/  ISETP.GE.OR.EX P1, PT, R7, UR7, P1, P2 ;  /* 0x0000000707007c0c */ /* 0x000fda0008f26720 */
[----:B0-----:R-:W0:Y:S01]  /*0520*/  @!P1 LDC.64 R18, c[0x0][0x388] ;  /* 0x0000e200ff129b82 */ /* 0x001e220000000a00 */
[----:B------:R-:W2:Y:S01]  /*0530*/  @!P1 LDG.E R23, desc[UR8][R16.64+0xc] ;  /* 0x00000c0810179981 */ /* 0x000ea2000c1e1900 */
[----:B0-----:R-:W-:-:S06]  /*0540*/  @!P1 IMAD.WIDE.U32 R18, R21, 0x4, R18 ;  /* 0x0000000415129825 */ /* 0x001fcc00078e0012 */
[----:B------:R0:W2:Y:S01]  /*0550*/  @!P1 LDG.E R18, desc[UR8][R18.64] ;  /* 0x0000000812129981 */ /* 0x0000a2000c1e1900 */
[----:B------:R-:W-:-:S04]  /*0560*/  UIADD3 UR6, UP1, UPT, UR11, -0x6, URZ ;  /* 0xfffffffa0b067890 */ /* 0x000fc8000ff3e0ff */
[----:B------:R-:W-:Y:S02]  /*0570*/  UIADD3.X UR7, UPT, UPT, UR5, -0x1, URZ, UP1, !UPT ;  /* 0xffffffff05077890 */ /* 0x000fe40008ffe4ff */
[----:B------:R-:W-:Y:S02]  /*0580*/  ISETP.LT.U32.AND P2, PT, R12, UR6, PT ;  /* 0x000000060c007c0c */ /* 0x000fe4000bf41070 */
[----:B------:R-:W-:Y:S02]  /*0590*/  ISETP.GE.U32.AND P3, PT, R0, UR6, PT ;  /* 0x0000000600007c0c */ /* 0x000fe4000bf66070 */
[----:B------:R-:W-:-:S04]  /*05a0*/  ISETP.LT.OR.EX P2, PT, R13, UR7, !P0, P2 ;  /* 0x000000070d007c0c */ /* 0x000fc8000c741720 */
[----:B------:R-:W-:Y:S01]  /*05b0*/  ISETP.GE.OR.EX P2, PT, R7, UR7, P2, P3 ;  /* 0x0000000707007c0c */ /* 0x000fe20009746730 */
[----:B0-----:R-:W-:Y:S02]  /*05c0*/  IMAD.MOV.U32 R19, RZ, RZ, R25 ;  /* 0x000000ffff137224 */ /* 0x001fe400078e0019 */
[----:B--2---:R-:W-:Y:S01]  /*05d0*/  @!P1 FFMA R6, R23, R18, R6 ;  /* 0x0000001217069223 */ /* 0x004fe20000000006 */
[----:B------:R-:W-:-:S04]  /*05e0*/  IMAD.MOV.U32 R18, RZ, RZ, R22 ;  /* 0x000000ffff127224 */ /* 0x000fc800078e0016 */
[----:B------:R0:W-:Y:S05]  /*05f0*/  @!P1 STG.E desc[UR8][R10.64], R6 ;  /* 0x000000060a009986 */ /* 0x0001ea000c101908 */
[----:B------:R-:W0:Y:S04]  /*0600*/  @!P2 LDG.E R23, desc[UR8][R16.64+0x8] ;  /* 0x000008081017a981 */ /* 0x000e28000c1e1900 */
[----:B------:R-:W0:Y:S01]  /*0610*/  @!P2 LDG.E R22, desc[UR8][R18.64+-0xc] ;  /* 0xfffff4081216a981 */ /* 0x000e22000c1e1900 */
[----:B------:R-:W-:-:S04]  /*0620*/  UIADD3 UR6, UP1, UPT, UR11, -0x5, URZ ;  /* 0xfffffffb0b067890 */ /* 0x000fc8000ff3e0ff */
[----:B------:R-:W-:Y:S02]  /*0630*/  UIADD3.X UR7, UPT, UPT, UR5, -0x1, URZ, UP1, !UPT ;  /* 0xffffffff05077890 */ /* 0x000fe40008ffe4ff */
[----:B------:R-:W-:Y:S02]  /*0640*/  ISETP.LT.U32.AND P1, PT, R12, UR6, PT ;  /* 0x000000060c007c0c */ /* 0x000fe4000bf21070 */
[----:B------:R-:W-:Y:S02]  /*0650*/  ISETP.GE.U32.AND P3, PT, R0, UR6, PT ;  /* 0x0000000600007c0c */ /* 0x000fe4000bf66070 */
[----:B------:R-:W-:-:S04]  /*0660*/  ISETP.LT.OR.EX P1, PT, R13, UR7, !P0, P1 ;  /* 0x000000070d007c0c */ /* 0x000fc8000c721710 */
[----:B------:R-:W-:Y:S01]  /*0670*/  ISETP.GE.OR.EX P1, PT, R7, UR7, P1, P3 ;  /* 0x0000000707007c0c */ /* 0x000fe20008f26730 */
[----:B0-----:R-:W-:-:S05]  /*0680*/  @!P2 FFMA R6, R23, R22, R6 ;  /* 0x000000161706a223 */ /* 0x001fca0000000006 */
[----:B------:R0:W-:Y:S07]  /*0690*/  @!P2 STG.E desc[UR8][R10.64], R6 ;  /* 0x000000060a00a986 */ /* 0x0001ee000c101908 */
        /* <DEDUP_REMOVED lines=42> */
[----:B------:R-:W-:-:S02]  /*0940*/  ISETP.LT.U32.AND P2, PT, R12, UR11, PT ;  /* 0x0000000b0c007c0c */ /* 0x000fc4000bf41070 */
[----:B------:R-:W-:Y:S02]  /*0950*/  ISETP.GE.U32.AND P3, PT, R0, UR11, PT ;  /* 0x0000000b00007c0c */ /* 0x000fe4000bf66070 */
[----:B------:R-:W-:-:S04]  /*0960*/  ISETP.LT.OR.EX P2, PT, R13, UR5, !P0, P2 ;  /* 0x000000050d007c0c */ /* 0x000fc8000c741720 */
[----:B------:R-:W-:Y:S01]  /*0970*/  ISETP.GE.OR.EX P2, PT, R7, UR5, P2, P3 ;  /* 0x0000000507007c0c */ /* 0x000fe20009746730 */
[----:B0-----:R-:W-:-:S05]  /*0980*/  @!P1 FFMA R6, R23, R22, R6 ;  /* 0x0000001617069223 */ /* 0x001fca0000000006 */
[----:B------:R0:W-:Y:S07]  /*0990*/  @!P1 STG.E desc[UR8][R10.64], R6 ;  /* 0x000000060a009986 */ /* 0x0001ee000c101908 */
[----:B------:R-:W0:Y:S04]  /*09a0*/  @!P2 LDG.E R23, desc[UR8][R16.64+-0x10] ;  /* 0xfffff0081017a981 */ /* 0x000e28000c1e1900 */
[----:B------:R-:W0:Y:S01]  /*09b0*/  @!P2 LDG.E R22, desc[UR8][R18.64+0xc] ;  /* 0x00000c081216a981 */ /* 0x000e22000c1e1900 */
[----:B------:R-:W-:-:S05]  /*09c0*/  VIADD R20, R20, 0x8 ;  /* 0x0000000814147836 */ /* 0x000fca0000000000 */
[----:B------:R-:W-:Y:S01]  /*09d0*/  ISETP.NE.AND P1, PT, R20, RZ, PT ;  /* 0x000000ff1400720c */ /* 0x000fe20003f25270 */
[----:B------:R-:W-:Y:S01]  /*09e0*/  UIADD3 UR11, UP1, UPT, UR11, 0x8, URZ ;  /* 0x000000080b0b7890 */ /* 0x000fe2000ff3e0ff */
[----:B------:R-:W-:-:S03]  /*09f0*/  VIADD R21, R21, 0x8 ;  /* 0x0000000815157836 */ /* 0x000fc60000000000 */
[----:B------:R-:W-:Y:S01]  /*0a00*/  UIADD3.X UR5, UPT, UPT, URZ, UR5, URZ, UP1, !UPT ;  /* 0x00000005ff057290 */ /* 0x000fe20008ffe4ff */
[----:B0-----:R-:W-:Y:S01]  /*0a10*/  @!P2 FFMA R6, R23, R22, R6 ;  /* 0x000000161706a223 */ /* 0x001fe20000000006 */
[----:B------:R-:W-:-:S04]  /*0a20*/  IADD3 R22, P3, PT, R18, 0x20, RZ ;  /* 0x0000002012167810 */ /* 0x000fc80007f7e0ff */
[----:B------:R0:W-:Y:S01]  /*0a30*/  @!P2 STG.E desc[UR8][R10.64], R6 ;  /* 0x000000060a00a986 */ /* 0x0001e2000c101908 */
[----:B------:R-:W-:Y:S01]  /*0a40*/  IADD3 R16, P2, PT, R16, -0x20, RZ ;  /* 0xffffffe010107810 */ /* 0x000fe20007f5e0ff */
[----:B------:R-:W-:-:S03]  /*0a50*/  IMAD.X R25, RZ, RZ, R19, P3 ;  /* 0x000000ffff197224 */ /* 0x000fc600018e0613 */
[----:B------:R-:W-:Y:S01]  /*0a60*/  IADD3.X R17, PT, PT, R17, -0x1, RZ, P2, !PT ;  /* 0xffffffff11117810 */ /* 0x000fe200017fe4ff */
[----:B------:R-:W-:Y:S08]  /*0a70*/  @P1 BRA `(.L_x_1) ;  /* 0xfffffff800901947 */ /* 0x000ff0000383ffff */
[----:B------:R-:W-:-:S07]  /*0a80*/  IMAD.MOV.U32 R21, RZ, RZ, R5 ;  /* 0x000000ffff157224 */ /* 0x000fce00078e0005 */
.L_x_0:
[----:B------:R-:W-:-:S13]  /*0a90*/  ISETP.NE.AND P1, PT, R3, RZ, PT ;  /* 0x000000ff0300720c */ /* 0x000fda0003f25270 */
[----:B------:R-:W-:Y:S05]  /*0aa0*/  @!P1 BRA `(.L_x_2) ;  /* 0x0000000400c49947 */ /* 0x000fea0003800000 */
[----:B------:R-:W-:-:S05]  /*0ab0*/  VIADD R16, R3, 0xffffffff ;  /* 0xffffffff03107836 */ /* 0x000fca0000000000 */
[----:B------:R-:W-:-:S13]  /*0ac0*/  ISETP.GE.U32.AND P1, PT, R16, 0x3, PT ;  /* 0x000000031000780c */ /* 0x000fda0003f26070 */
[----:B------:R-:W-:Y:S05]  /*0ad0*/  @!P1 BRA `(.L_x_3) ;  /* 0x0000000000d09947 */ /* 0x000fea0003800000 */
[-C--:B------:R-:W-:Y:S01]  /*0ae0*/  ISETP.LT.U32.AND P1, PT, R12, R21.reuse, PT ;  /* 0x000000150c00720c */ /* 0x080fe20003f21070 */
[----:B------:R-:W1:Y:S01]  /*0af0*/  LDCU.64 UR6, c[0x0][0x380] ;  /* 0x00007000ff0677ac */ /* 0x000e620008000a00 */
[----:B------:R-:W-:Y:S02]  /*0b00*/  ISETP.GE.U32.AND P2, PT, R0, R21, PT ;  /* 0x000000150000720c */ /* 0x000fe40003f46070 */
[----:B------:R-:W-:-:S04]  /*0b10*/  ISETP.LT.OR.EX P1, PT, R13, RZ, !P0, P1 ;  /* 0x000000ff0d00720c */ /* 0x000fc80004721710 */
[----:B------:R-:W-:Y:S02]  /*0b20*/  ISETP.GE.OR.EX P1, PT, R7, RZ, P1, P2 ;  /* 0x000000ff0700720c */ /* 0x000fe40000f26720 */
[----:B------:R-:W-:-:S04]  /*0b30*/  IADD3 R17, P2, PT, -R21, R14, RZ ;  /* 0x0000000e15117210 */ /* 0x000fc80007f5e1ff */
[----:B------:R-:W-:Y:S02]  /*0b40*/  IADD3.X R20, PT, PT, R9, -0x1, RZ, P2, !PT ;  /* 0xffffffff09147810 */ /* 0x000fe400017fe4ff */
[----:B-1----:R-:W-:-:S05]  /*0b50*/  LEA R16, P2, R17, UR6, 0x2 ;  /* 0x0000000611107c11 */ /* 0x002fca000f8410ff */
[----:B------:R-:W1:Y:S01]  /*0b60*/  @!P1 LDC.64 R18, c[0x0][0x388] ;  /* 0x0000e200ff129b82 */ /* 0x000e620000000a00 */
[----:B------:R-:W-:Y:S01]  /*0b70*/  @!P1 VIADD R23, R21, UR14 ;  /* 0x0000000e15179c36 */ /* 0x000fe20008000000 */
[----:B------:R-:W-:-:S05]  /*0b80*/  LEA.HI.X R17, R17, UR7, R20, 0x2, P2 ;  /* 0x0000000711117c11 */ /* 0x000fca00090f1414 */
[----:B------:R-:W0:Y:S01]  /*0b90*/  @!P1 LDG.E R25, desc[UR8][R16.64] ;  /* 0x0000000810199981 */ /* 0x000e22000c1e1900 */
[----:B-1----:R-:W-:Y:S02]  /*0ba0*/  @!P1 IMAD.WIDE.U32 R22, R23, 0x4, R18 ;  /* 0x0000000417169825 */ /* 0x002fe400078e0012 */
[----:B------:R-:W1:Y:S04]  /*0bb0*/  LDC.64 R18, c[0x0][0x388] ;  /* 0x0000e200ff127b82 */ /* 0x000e680000000a00 */
[----:B------:R-:W0:Y:S01]  /*0bc0*/  @!P1 LDG.E R22, desc[UR8][R22.64] ;  /* 0x0000000816169981 */ /* 0x000e22000c1e1900 */
[----:B------:R-:W-:-:S05]  /*0bd0*/  VIADD R27, R21, 0x1 ;  /* 0x00000001151b7836 */ /* 0x000fca0000000000 */
[-C--:B------:R-:W-:Y:S02]  /*0be0*/  ISETP.LT.U32.AND P4, PT, R12, R27.reuse, PT ;  /* 0x0000001b0c00720c */ /* 0x080fe40003f81070 */
[----:B------:R-:W-:Y:S02]  /*0bf0*/  ISETP.GE.U32.AND P2, PT, R0, R27, PT ;  /* 0x0000001b0000720c */ /* 0x000fe40003f46070 */
[----:B------:R-:W-:Y:S02]  /*0c00*/  ISETP.LT.OR.EX P4, PT, R13, RZ, !P0, P4 ;  /* 0x000000ff0d00720c */ /* 0x000fe40004781740 */
[----:B------:R-:W-:Y:S02]  /*0c10*/  IADD3 R20, P3, PT, R21, UR14, RZ ;  /* 0x0000000e15147c10 */ /* 0x000fe4000ff7e0ff */
[----:B------:R-:W-:-:S03]  /*0c20*/  ISETP.GE.OR.EX P2, PT, R7, RZ, P4, P2 ;  /* 0x000000ff0700720c */ /* 0x000fc60002746720 */
[----:B------:R-:W-:Y:S01]  /*0c30*/  IMAD.X R24, RZ, RZ, RZ, P3 ;  /* 0x000000ffff187224 */ /* 0x000fe200018e06ff */
[----:B-1----:R-:W-:-:S04]  /*0c40*/  LEA R18, P3, R20, R18, 0x2 ;  /* 0x0000001214127211 */ /* 0x002fc800078610ff */
[----:B------:R-:W-:Y:S01]  /*0c50*/  LEA.HI.X R19, R20, R19, R24, 0x2, P3 ;  /* 0x0000001314137211 */ /* 0x000fe200018f1418 */
[----:B0-----:R-:W-:-:S05]  /*0c60*/  @!P1 FFMA R6, R25, R22, R6 ;  /* 0x0000001619069223 */ /* 0x001fca0000000006 */
[----:B------:R0:W-:Y:S04]  /*0c70*/  @!P1 STG.E desc[UR8][R10.64], R6 ;  /* 0x000000060a009986 */ /* 0x0001e8000c101908 */
[----:B------:R-:W0:Y:S04]  /*0c80*/  @!P2 LDG.E R23, desc[UR8][R16.64+-0x4] ;  /* 0xfffffc081017a981 */ /* 0x000e28000c1e1900 */
[----:B------:R-:W0:Y:S01]  /*0c90*/  @!P2 LDG.E R20, desc[UR8][R18.64+0x4] ;  /* 0x000004081214a981 */ /* 0x000e22000c1e1900 */
[----:B------:R-:W-:-:S05]  /*0ca0*/  VIADD R25, R21, 0x2 ;  /* 0x0000000215197836 */ /* 0x000fca0000000000 */
[-C--:B------:R-:W-:Y:S02]  /*0cb0*/  ISETP.LT.U32.AND P1, PT, R12, R25.reuse, PT ;  /* 0x000000190c00720c */ /* 0x080fe40003f21070 */
[----:B------:R-:W-:Y:S02]  /*0cc0*/  ISETP.GE.U32.AND P3, PT, R0, R25, PT ;  /* 0x000000190000720c */ /* 0x000fe40003f66070 */
[----:B------:R-:W-:-:S04]  /*0cd0*/  ISETP.LT.OR.EX P1, PT, R13, RZ, !P0, P1 ;  /* 0x000000ff0d00720c */ /* 0x000fc80004721710 */
[----:B------:R-:W-:Y:S01]  /*0ce0*/  ISETP.GE.OR.EX P1, PT, R7, RZ, P1, P3 ;  /* 0x000000ff0700720c */ /* 0x000fe20000f26730 */
[----:B0-----:R-:W-:-:S05]  /*0cf0*/  @!P2 FFMA R6, R23, R20, R6 ;  /* 0x000000141706a223 */ /* 0x001fca0000000006 */
[----:B------:R0:W-:Y:S07]  /*0d00*/  @!P2 STG.E desc[UR8][R10.64], R6 ;  /* 0x000000060a00a986 */ /* 0x0001ee000c101908 */
[----:B------:R-:W0:Y:S04]  /*0d10*/  @!P1 LDG.E R23, desc[UR8][R16.64+-0x8] ;  /* 0xfffff80810179981 */ /* 0x000e28000c1e1900 */
[----:B------:R-:W0:Y:S01]  /*0d20*/  @!P1 LDG.E R20, desc[UR8][R18.64+0x8] ;  /* 0x0000080812149981 */ /* 0x000e22000c1e1900 */
[----:B------:R-:W-:-:S05]  /*0d30*/  VIADD R25, R21, 0x3 ;  /* 0x0000000315197836 */ /* 0x000fca0000000000 */
[-C--:B------:R-:W-:Y:S02]  /*0d40*/  ISETP.LT.U32.AND P2, PT, R12, R25.reuse, PT ;  /* 0x000000190c00720c */ /* 0x080fe40003f41070 */
[----:B------:R-:W-:Y:S02]  /*0d50*/  ISETP.GE.U32.AND P3, PT, R0, R25, PT ;  /* 0x000000190000720c */ /* 0x000fe40003f66070 */
[----:B------:R-:W-:-:S04]  /*0d60*/  ISETP.LT.OR.EX P2, PT, R13, RZ, !P0, P2 ;  /* 0x000000ff0d00720c */ /* 0x000fc80004741720 */
[----:B------:R-:W-:Y:S01]  /*0d70*/  ISETP.GE.OR.EX P2, PT, R7, RZ, P2, P3 ;  /* 0x000000ff0700720c */ /* 0x000fe20001746730 */
[----:B------:R-:W-:Y:S01]  /*0d80*/  BSSY.RECONVERGENT B0, `(.L_x_4) ;  /* 0x0000008000007945 */ /* 0x000fe20003800200 */
[----:B0-----:R-:W-:-:S05]  /*0d90*/  @!P1 FFMA R6, R23, R20, R6 ;  /* 0x0000001417069223 */ /* 0x001fca0000000006 */
[----:B------:R0:W-:Y:S06]  /*0da0*/  @!P1 STG.E desc[UR8][R10.64], R6 ;  /* 0x000000060a009986 */ /* 0x0001ec000c101908 */
[----:B------:R-:W-:Y:S05]  /*0db0*/  @P2 BRA `(.L_x_5) ;  /* 0x0000000000102947 */ /* 0x000fea0003800000 */
[----:B------:R-:W0:Y:S04]  /*0dc0*/  LDG.E R17, desc[UR8][R16.64+-0xc] ;  /* 0xfffff40810117981 */ /* 0x000e28000c1e1900 */
[----:B------:R-:W0:Y:S02]  /*0dd0*/  LDG.E R18, desc[UR8][R18.64+0xc] ;  /* 0x00000c0812127981 */ /* 0x000e24000c1e1900 */
[----:B0-----:R-:W-:-:S05]  /*0de0*/  FFMA R6, R17, R18, R6 ;  /* 0x0000001211067223 */ /* 0x001fca0000000006 */
[----:B------:R1:W-:Y:S02]  /*0df0*/  STG.E desc[UR8][R10.64], R6 ;  /* 0x000000060a007986 */ /* 0x0003e4000c101908 */
.L_x_5:
[----:B------:R-:W-:Y:S05]  /*0e00*/  BSYNC.RECONVERGENT B0 ;  /* 0x0000000000007941 */ /* 0x000fea0003800200 */
.L_x_4:
[----:B------:R-:W-:-:S07]  /*0e10*/  VIADD R21, R21, 0x4 ;  /* 0x0000000415157836 */ /* 0x000fce0000000000 */
.L_x_3:
[----:B------:R-:W-:-:S13]  /*0e20*/  ISETP.NE.AND P1, PT, R4, RZ, PT ;  /* 0x000000ff0400720c */ /* 0x000fda0003f25270 */
[----:B------:R-:W-:Y:S05]  /*0e30*/  @!P1 BRA `(.L_x_2) ;  /* 0x0000000000e09947 */ /* 0x000fea0003800000 */
[----:B------:R-:W2:Y:S01]  /*0e40*/  LDCU UR5, c[0x0][0x3a0] ;  /* 0x00007400ff0577ac */ /* 0x000ea20008000800 */
[----:B------:R-:W-:Y:S01]  /*0e50*/  ISETP.NE.AND P1, PT, R4, 0x1, PT ;  /* 0x000000010400780c */ /* 0x000fe20003f25270 */
[----:B--2---:R-:W-:-:S04]  /*0e60*/  ULOP3.LUT UR5, UR5, 0x1, URZ, 0xc0, !UPT ;  /* 0x0000000105057892 */ /* 0x004fc8000f8ec0ff */
[----:B------:R-:W-:-:S08]  /*0e70*/  UISETP.NE.U32.AND UP1, UPT, UR5, 0x1, UPT ;  /* 0x000000010500788c */ /* 0x000fd0000bf25070 */
[----:B------:R-:W-:Y:S05]  /*0e80*/  @!P1 BRA `(.L_x_6) ;  /* 0x00000000007c9947 */ /* 0x000fea0003800000 */
[-C--:B------:R-:W-:Y:S01]  /*0e90*/  ISETP.LT.U32.AND P1, PT, R12, R21.reuse, PT ;  /* 0x000000150c00720c */ /* 0x080fe20003f21070 */
[----:B------:R-:W2:Y:S01]  /*0ea0*/  LDCU.64 UR6, c[0x0][0x380] ;  /* 0x00007000ff0677ac */ /* 0x000ea20008000a00 */
[----:B------:R-:W-:Y:S02]  /*0eb0*/  ISETP.GE.U32.AND P2, PT, R0, R21, PT ;  /* 0x000000150000720c */ /* 0x000fe40003f46070 */
[----:B------:R-:W-:-:S04]  /*0ec0*/  ISETP.LT.OR.EX P1, PT, R13, RZ, !P0, P1 ;  /* 0x000000ff0d00720c */ /* 0x000fc80004721710 */
[----:B------:R-:W-:Y:S02]  /*0ed0*/  ISETP.GE.OR.EX P1, PT, R7, RZ, P1, P2 ;  /* 0x000000ff0700720c */ /* 0x000fe40000f26720 */
[----:B------:R-:W-:-:S04]  /*0ee0*/  IADD3 R17, P2, PT, -R21, R14, RZ ;  /* 0x0000000e15117210 */ /* 0x000fc80007f5e1ff */
[----:B------:R-:W-:Y:S02]  /*0ef0*/  IADD3.X R18, PT, PT, R9, -0x1, RZ, P2, !PT ;  /* 0xffffffff09127810 */ /* 0x000fe400017fe4ff */
[----:B--2---:R-:W-:-:S05]  /*0f00*/  LEA R16, P2, R17, UR6, 0x2 ;  /* 0x0000000611107c11 */ /* 0x004fca000f8410ff */
[----:B------:R-:W2:Y:S01]  /*0f10*/  @!P1 LDC.64 R22, c[0x0][0x388] ;  /* 0x0000e200ff169b82 */ /* 0x000ea20000000a00 */
[----:B------:R-:W-:Y:S01]  /*0f20*/  @!P1 VIADD R19, R21, UR14 ;  /* 0x0000000e15139c36 */ /* 0x000fe20008000000 */
[----:B------:R-:W-:-:S05]  /*0f30*/  LEA.HI.X R17, R17, UR7, R18, 0x2, P2 ;  /* 0x0000000711117c11 */ /* 0x000fca00090f1412 */
[----:B------:R-:W0:Y:S01]  /*0f40*/  @!P1 LDG.E R25, desc[UR8][R16.64] ;  /* 0x0000000810199981 */ /* 0x000e22000c1e1900 */
[----:B--2---:R-:W-:-:S06]  /*0f50*/  @!P1 IMAD.WIDE.U32 R22, R19, 0x4, R22 ;  /* 0x0000000413169825 */ /* 0x004fcc00078e0016 */
[----:B------:R-:W0:Y:S01]  /*0f60*/  @!P1 LDG.E R22, desc[UR8][R22.64] ;  /* 0x0000000816169981 */ /* 0x000e22000c1e1900 */
[----:B------:R-:W-:-:S05]  /*0f70*/  VIADD R19, R21, 0x1 ;  /* 0x0000000115137836 */ /* 0x000fca0000000000 */
[-C--:B------:R-:W-:Y:S02]  /*0f80*/  ISETP.LT.U32.AND P2, PT, R12, R19.reuse, PT ;  /* 0x000000130c00720c */ /* 0x080fe40003f41070 */
[----:B------:R-:W-:Y:S02]  /*0f90*/  ISETP.GE.U32.AND P3, PT, R0, R19, PT ;  /* 0x000000130000720c */ /* 0x000fe40003f66070 */
[----:B------:R-:W-:-:S04]  /*0fa0*/  ISETP.LT.OR.EX P2, PT, R13, RZ, !P0, P2 ;  /* 0x000000ff0d00720c */ /* 0x000fc80004741720 */
[----:B------:R-:W-:-:S13]  /*0fb0*/  ISETP.GE.OR.EX P2, PT, R7, RZ, P2, P3 ;  /* 0x000000ff0700720c */ /* 0x000fda0001746730 */
[----:B------:R-:W2:Y:S01]  /*0fc0*/  @!P2 LDC.64 R18, c[0x0][0x388] ;  /* 0x0000e200ff12ab82 */ /* 0x000ea20000000a00 */
[----:B------:R-:W-:-:S05]  /*0fd0*/  @!P2 IADD3 R20, P3, PT, R21, UR14, RZ ;  /* 0x0000000e1514ac10 */ /* 0x000fca000ff7e0ff */
[----:B------:R-:W-:Y:S01]  /*0fe0*/  @!P2 IMAD.X R24, RZ, RZ, RZ, P3 ;  /* 0x000000ffff18a224 */ /* 0x000fe200018e06ff */
[----:B--2---:R-:W-:-:S04]  /*0ff0*/  @!P2 LEA R18, P3, R20, R18, 0x2 ;  /* 0x000000121412a211 */ /* 0x004fc800078610ff */
[----:B------:R-:W-:Y:S01]  /*1000*/  @!P2 LEA.HI.X R19, R20, R19, R24, 0x2, P3 ;  /* 0x000000131413a211 */ /* 0x000fe200018f1418 */
[----:B01----:R-:W-:-:S05]  /*1010*/  @!P1 FFMA R6, R25, R22, R6 ;  /* 0x0000001619069223 */ /* 0x003fca0000000006 */
[----:B------:R0:W-:Y:S04]  /*1020*/  @!P1 STG.E desc[UR8][R10.64], R6 ;  /* 0x000000060a009986 */ /* 0x0001e8000c101908 */
[----:B------:R-:W0:Y:S04]  /*1030*/  @!P2 LDG.E R17, desc[UR8][R16.64+-0x4] ;  /* 0xfffffc081011a981 */ /* 0x000e28000c1e1900 */
[----:B------:R-:W0:Y:S01]  /*1040*/  @!P2 LDG.E R18, desc[UR8][R18.64+0x4] ;  /* 0x000004081212a981 */ /* 0x000e22000c1e1900 */
[----:B------:R-:W-:Y:S02]  /*1050*/  VIADD R21, R21, 0x2 ;  /* 0x0000000215157836 */ /* 0x000fe40000000000 */
[----:B0-----:R-:W-:-:S05]  /*1060*/  @!P2 FFMA R6, R17, R18, R6 ;  /* 0x000000121106a223 */ /* 0x001fca0000000006 */
[----:B------:R2:W-:Y:S02]  /*1070*/  @!P2 STG.E desc[UR8][R10.64], R6 ;  /* 0x000000060a00a986 */ /* 0x0005e4000c101908 */
.L_x_6:
[----:B------:R-:W-:Y:S05]  /*1080*/  BRA.U UP1, `(.L_x_2) ;  /* 0x00000001014c7547 */ /* 0x000fea000b800000 */
[-C--:B------:R-:W-:Y:S01]  /*1090*/  ISETP.LT.U32.AND P1, PT, R12, R21.reuse, PT ;  /* 0x000000150c00720c */ /* 0x080fe20003f21070 */
[----:B------:R-:W-:Y:S01]  /*10a0*/  BSSY.RECONVERGENT B0, `(.L_x_2) ;  /* 0x0000011000007945 */ /* 0x000fe20003800200 */
[----:B------:R-:W-:Y:S02]  /*10b0*/  ISETP.GE.U32.AND P2, PT, R0, R21, PT ;  /* 0x000000150000720c */ /* 0x000fe40003f46070 */
[----:B------:R-:W-:-:S04]  /*10c0*/  ISETP.LT.OR.EX P0, PT, R13, RZ, !P0, P1 ;  /* 0x000000ff0d00720c */ /* 0x000fc80004701710 */
[----:B------:R-:W-:-:S13]  /*10d0*/  ISETP.GE.OR.EX P0, PT, R7, RZ, P0, P2 ;  /* 0x000000ff0700720c */ /* 0x000fda0000706720 */
[----:B------:R-:W-:Y:S05]  /*10e0*/  @P0 BRA `(.L_x_7) ;  /* 0x0000000000300947 */ /* 0x000fea0003800000 */
[----:B------:R-:W3:Y:S01]  /*10f0*/  LDC.64 R16, c[0x0][0x388] ;  /* 0x0000e200ff107b82 */ /* 0x000ee20000000a00 */
[----:B------:R-:W4:Y:S01]  /*1100*/  LDCU.64 UR6, c[0x0][0x380] ;  /* 0x00007000ff0677ac */ /* 0x000f220008000a00 */
[C---:B------:R-:W-:Y:S01]  /*1110*/  IADD3 R18, P0, PT, -R21.reuse, R14, RZ ;  /* 0x0000000e15127210 */ /* 0x040fe20007f1e1ff */
[----:B------:R-:W-:-:S03]  /*1120*/  VIADD R15, R21, UR14 ;  /* 0x0000000e150f7c36 */ /* 0x000fc60008000000 */
[----:B------:R-:W-:Y:S02]  /*1130*/  IADD3.X R9, PT, PT, R9, -0x1, RZ, P0, !PT ;  /* 0xffffffff09097810 */ /* 0x000fe400007fe4ff */
[----:B----4-:R-:W-:Y:S01]  /*1140*/  LEA R14, P0, R18, UR6, 0x2 ;  /* 0x00000006120e7c11 */ /* 0x010fe2000f8010ff */
[----:B---3--:R-:W-:-:S03]  /*1150*/  IMAD.WIDE.U32 R16, R15, 0x4, R16 ;  /* 0x000000040f107825 */ /* 0x008fc600078e0010 */
[----:B------:R-:W-:-:S03]  /*1160*/  LEA.HI.X R15, R18, UR7, R9, 0x2, P0 ;  /* 0x00000007120f7c11 */ /* 0x000fc600080f1409 */
[----:B------:R-:W0:Y:S04]  /*1170*/  LDG.E R16, desc[UR8][R16.64] ;  /* 0x0000000810107981 */ /* 0x000e28000c1e1900 */
[----:B------:R-:W0:Y:S02]  /*1180*/  LDG.E R15, desc[UR8][R14.64] ;  /* 0x000000080e0f7981 */ /* 0x000e24000c1e1900 */
[----:B012---:R-:W-:-:S05]  /*1190*/  FFMA R6, R15, R16, R6 ;  /* 0x000000100f067223 */ /* 0x007fca0000000006 */
[----:B------:R3:W-:Y:S02]  /*11a0*/  STG.E desc[UR8][R10.64], R6 ;  /* 0x000000060a007986 */ /* 0x0007e4000c101908 */
.L_x_7:
[----:B------:R-:W-:Y:S05]  /*11b0*/  BSYNC.RECONVERGENT B0 ;  /* 0x0000000000007941 */ /* 0x000fea0003800200 */
.L_x_2:
[----:B------:R-:W-:Y:S05]  /*11c0*/  BRA.U UP0, `(.L_x_8) ;  /* 0xfffffff1003c7547 */ /* 0x000fea000b83ffff */
[----:B------:R-:W-:Y:S05]  /*11d0*/  EXIT ;  /* 0x000000000000794d */ /* 0x000fea0003800000 */
.L_x_9:
[----:B------:R-:W-:-:S00]  /*11e0*/  BRA `(.L_x_9) ;  /* 0xfffffffc00fc7947 */ /* 0x000fc0000383ffff */
[----:B------:R-:W-:-:S00]  /*11f0*/  NOP ;  /* 0x0000000000007918 */ /* 0x000fc00000000000 */
        /* <DEDUP_REMOVED lines=8> */
.L_x_10:


//--------------------- .nv.shared.reserved.0     --------------------------
	.section	.nv.shared.reserved.0,"aw",@nobits
	.weak		__nv_reservedSMEM_offset_0_alias
	.size		__nv_reservedSMEM_offset_0_alias, 0, 64
	.other		__nv_reservedSMEM_offset_0_alias,@"STO_CUDA_RESERVED_SHARED STV_DEFAULT"
__nv_reservedSMEM_offset_0_alias:
	.zero		0
	.zero		64


//--------------------- .nv.constant0.convolutionKernel --------------------------
	.section	.nv.constant0.convolutionKernel,"a",@progbits
	.sectionflags	@""
	.align	4
.nv.constant0.convolutionKernel:
	.zero		936


//--------------------- SYMBOLS --------------------------

	.type		.nv.reservedSmem.offset0,@object
	.size		.nv.reservedSmem.offset0,0x4
